	.headerflags	@"EF_CUDA_TEXMODE_UNIFIED EF_CUDA_64BIT_ADDRESS EF_CUDA_ACCELERATORS EF_CUDA_SM90 EF_CUDA_VIRTUAL_SM(EF_CUDA_SM90)"
	.elftype	@"ET_EXEC"


//--------------------- .nv.info                  --------------------------
	.section	.nv.info,"",@"SHT_CUDA_INFO"
	.align	4


	//----- nvinfo : EIATTR_REGCOUNT
	.align		4
        /*0000*/ 	.byte	0x04, 0x2f
        /*0002*/ 	.short	(.L_3 - .L_2)
	.align		4
.L_2:
        /*0004*/ 	.word	index@(triton_poi_fused__native_batch_norm_legit_no_training_mul_sigmoid_8)
        /*0008*/ 	.word	0x00000026


	//----- nvinfo : EIATTR_MIN_STACK_SIZE
	.align		4
.L_3:
        /*000c*/ 	.byte	0x04, 0x12
        /*000e*/ 	.short	(.L_5 - .L_4)
	.align		4
.L_4:
        /*0010*/ 	.word	index@(triton_poi_fused__native_batch_norm_legit_no_training_mul_sigmoid_8)
        /*0014*/ 	.word	0x00000000


	//----- nvinfo : EIATTR_FRAME_SIZE
	.align		4
.L_5:
        /*0018*/ 	.byte	0x04, 0x11
        /*001a*/ 	.short	(.L_7 - .L_6)
	.align		4
.L_6:
        /*001c*/ 	.word	index@(triton_poi_fused__native_batch_norm_legit_no_training_mul_sigmoid_8)
        /*0020*/ 	.word	0x00000000


	//----- nvinfo : EIATTR_MIN_STACK_SIZE
	.align		4
.L_7:
        /*0024*/ 	.byte	0x04, 0x12
        /*0026*/ 	.short	(.L_9 - .L_8)
	.align		4
.L_8:
        /*0028*/ 	.word	index@(triton_poi_fused__native_batch_norm_legit_no_training_mul_sigmoid_8)
        /*002c*/ 	.word	0x00000000
.L_9:


//--------------------- .nv.info.triton_poi_fused__native_batch_norm_legit_no_training_mul_sigmoid_8 --------------------------
	.section	.nv.info.triton_poi_fused__native_batch_norm_legit_no_training_mul_sigmoid_8,"",@"SHT_CUDA_INFO"
	.sectionflags	@""
	.align	4


	//----- nvinfo : EIATTR_CUDA_API_VERSION
	.align		4
        /*0000*/ 	.byte	0x04, 0x37
        /*0002*/ 	.short	(.L_11 - .L_10)
.L_10:
        /*0004*/ 	.word	0x0000007c


	//----- nvinfo : EIATTR_KPARAM_INFO
	.align		4
.L_11:
        /*0008*/ 	.byte	0x04, 0x17
        /*000a*/ 	.short	(.L_13 - .L_12)
.L_12:
        /*000c*/ 	.word	0x00000000
        /*0010*/ 	.short	0x0006
        /*0012*/ 	.short	0x0030
        /*0014*/ 	.byte	0x00, 0xf0, 0x11, 0x00


	//----- nvinfo : EIATTR_KPARAM_INFO
	.align		4
.L_13:
        /*0018*/ 	.byte	0x04, 0x17
        /*001a*/ 	.short	(.L_15 - .L_14)
.L_14:
        /*001c*/ 	.word	0x00000000
        /*0020*/ 	.short	0x0005
        /*0022*/ 	.short	0x0028
        /*0024*/ 	.byte	0x00, 0xf4, 0x21, 0x00


	//----- nvinfo : EIATTR_KPARAM_INFO
	.align		4
.L_15:
        /*0028*/ 	.byte	0x04, 0x17
        /*002a*/ 	.short	(.L_17 - .L_16)
.L_16:
        /*002c*/ 	.word	0x00000000
        /*0030*/ 	.short	0x0004
        /*0032*/ 	.short	0x0020
        /*0034*/ 	.byte	0x00, 0xf4, 0x21, 0x00


	//----- nvinfo : EIATTR_KPARAM_INFO
	.align		4
.L_17:
        /*0038*/ 	.byte	0x04, 0x17
        /*003a*/ 	.short	(.L_19 - .L_18)
.L_18:
        /*003c*/ 	.word	0x00000000
        /*0040*/ 	.short	0x0003
        /*0042*/ 	.short	0x0018
        /*0044*/ 	.byte	0x00, 0xf4, 0x21, 0x00


	//----- nvinfo : EIATTR_KPARAM_INFO
	.align		4
.L_19:
        /*0048*/ 	.byte	0x04, 0x17
        /*004a*/ 	.short	(.L_21 - .L_20)
.L_20:
        /*004c*/ 	.word	0x00000000
        /*0050*/ 	.short	0x0002
        /*0052*/ 	.short	0x0010
        /*0054*/ 	.byte	0x00, 0xf4, 0x21, 0x00


	//----- nvinfo : EIATTR_KPARAM_INFO
	.align		4
.L_21:
        /*0058*/ 	.byte	0x04, 0x17
        /*005a*/ 	.short	(.L_23 - .L_22)
.L_22:
        /*005c*/ 	.word	0x00000000
        /*0060*/ 	.short	0x0001
        /*0062*/ 	.short	0x0008
        /*0064*/ 	.byte	0x00, 0xf4, 0x21, 0x00


	//----- nvinfo : EIATTR_KPARAM_INFO
	.align		4
.L_23:
        /*0068*/ 	.byte	0x04, 0x17
        /*006a*/ 	.short	(.L_25 - .L_24)
.L_24:
        /*006c*/ 	.word	0x00000000
        /*0070*/ 	.short	0x0000
        /*0072*/ 	.short	0x0000
        /*0074*/ 	.byte	0x00, 0xf4, 0x21, 0x00


	//----- nvinfo : EIATTR_SPARSE_MMA_MASK
	.align		4
.L_25:
        /*0078*/ 	.byte	0x03, 0x50
        /*007a*/ 	.short	0x0000


	//----- nvinfo : EIATTR_MAXREG_COUNT
	.align		4
        /*007c*/ 	.byte	0x03, 0x1b
        /*007e*/ 	.short	0x00ff


	//----- nvinfo : EIATTR_EXIT_INSTR_OFFSETS
	.align		4
        /*0080*/ 	.byte	0x04, 0x1c
        /*0082*/ 	.short	(.L_27 - .L_26)


	//   ....[0]....
.L_26:
        /*0084*/ 	.word	0x00000fd0


	//----- nvinfo : EIATTR_REQNTID
	.align		4
.L_27:
        /*0088*/ 	.byte	0x04, 0x10
        /*008a*/ 	.short	(.L_29 - .L_28)
.L_28:
        /*008c*/ 	.word	0x00000080
        /*0090*/ 	.word	0x00000001
        /*0094*/ 	.word	0x00000001


	//----- nvinfo : EIATTR_CBANK_PARAM_SIZE
	.align		4
.L_29:
        /*0098*/ 	.byte	0x03, 0x19
        /*009a*/ 	.short	0x0034


	//----- nvinfo : EIATTR_PARAM_CBANK
	.align		4
        /*009c*/ 	.byte	0x04, 0x0a
        /*009e*/ 	.short	(.L_31 - .L_30)
	.align		4
.L_30:
        /*00a0*/ 	.word	index@(.nv.constant0.triton_poi_fused__native_batch_norm_legit_no_training_mul_sigmoid_8)
        /*00a4*/ 	.short	0x0210
        /*00a6*/ 	.short	0x0034


	//----- nvinfo : EIATTR_SW_WAR
	.align		4
.L_31:
        /*00a8*/ 	.byte	0x04, 0x36
        /*00aa*/ 	.short	(.L_33 - .L_32)
.L_32:
        /*00ac*/ 	.word	0x00000008
.L_33:


//--------------------- .nv.callgraph             --------------------------
	.section	.nv.callgraph,"",@"SHT_CUDA_CALLGRAPH"
	.align	4
	.sectionentsize	8
	.align		4
        /*0000*/ 	.word	0x00000000
	.align		4
        /*0004*/ 	.word	0xffffffff
	.align		4
        /*0008*/ 	.word	0x00000000
	.align		4
        /*000c*/ 	.word	0xfffffffe
	.align		4
        /*0010*/ 	.word	0x00000000
	.align		4
        /*0014*/ 	.word	0xfffffffd
	.align		4
        /*0018*/ 	.word	0x00000000
	.align		4
        /*001c*/ 	.word	0xfffffffc


//--------------------- .nv.constant4             --------------------------
	.section	.nv.constant4,"a",@progbits
	.align	8
	.align		8
.nv.constant4:
        /*0000*/ 	.dword	_$_str
	.align		8
        /*0008*/ 	.dword	_$_str_$_2


//--------------------- .text.triton_poi_fused__native_batch_norm_legit_no_training_mul_sigmoid_8 --------------------------
	.section	.text.triton_poi_fused__native_batch_norm_legit_no_training_mul_sigmoid_8,"ax",@progbits
	.align	128
        .global         triton_poi_fused__native_batch_norm_legit_no_training_mul_sigmoid_8
        .type           triton_poi_fused__native_batch_norm_legit_no_training_mul_sigmoid_8,@function
        .size           triton_poi_fused__native_batch_norm_legit_no_training_mul_sigmoid_8,(.L_x_1 - triton_poi_fused__native_batch_norm_legit_no_training_mul_sigmoid_8)
        .other          triton_poi_fused__native_batch_norm_legit_no_training_mul_sigmoid_8,@"STO_CUDA_ENTRY STV_DEFAULT"
triton_poi_fused__native_batch_norm_legit_no_training_mul_sigmoid_8:
.text.triton_poi_fused__native_batch_norm_legit_no_training_mul_sigmoid_8:
[----:B------:R-:W-:Y:S01]  /*0000*/  LDC R1, c[0x0][0x28] ;  /* 0x00000a00ff017b82 */ /* 0x000fe20000000800 */
[----:B------:R-:W1:Y:S07]  /*0010*/  S2R R0, SR_TID.X ;  /* 0x0000000000007919 */ /* 0x000e6e0000002100 */
[----:B------:R-:W2:Y:S01]  /*0020*/  LDC.64 R18, c[0x0][0x228] ;  /* 0x00008a00ff127b82 */ /* 0x000ea20000000a00 */
[----:B------:R-:W-:Y:S01]  /*0030*/  ULDC.64 UR4, c[0x0][0x208] ;  /* 0x0000820000047ab9 */ /* 0x000fe20000000a00 */
[----:B------:R-:W3:Y:S06]  /*0040*/  S2R R3, SR_CTAID.X ;  /* 0x0000000000037919 */ /* 0x000eec0000002500 */
[----:B------:R-:W4:Y:S08]  /*0050*/  LDC.64 R20, c[0x0][0x220] ;  /* 0x00008800ff147b82 */ /* 0x000f300000000a00 */
[----:B------:R-:W5:Y:S08]  /*0060*/  LDC.64 R22, c[0x0][0x218] ;  /* 0x00008600ff167b82 */ /* 0x000f700000000a00 */
[----:B------:R-:W5:Y:S01]  /*0070*/  LDC.64 R24, c[0x0][0x238] ;  /* 0x00008e00ff187b82 */ /* 0x000f620000000a00 */
[----:B-1----:R-:W-:-:S04]  /*0080*/  SHF.L.U32 R0, R0, 0x2, RZ ;  /* 0x0000000200007819 */ /* 0x002fc800000006ff */
[----:B------:R-:W-:-:S04]  /*0090*/  LOP3.LUT R0, R0, 0x1fc, RZ, 0xc0, !PT ;  /* 0x000001fc00007812 */ /* 0x000fc800078ec0ff */
[----:B---3--:R-:W-:-:S05]  /*00a0*/  LEA R0, R3, R0, 0xa ;  /* 0x0000000003007211 */ /* 0x008fca00078e50ff */
[----:B------:R-:W-:-:S05]  /*00b0*/  IMAD.HI R2, R0, 0x2aaaaaab, RZ ;  /* 0x2aaaaaab00027827 */ /* 0x000fca00078e02ff */
[----:B------:R-:W-:-:S04]  /*00c0*/  SHF.R.U32.HI R3, RZ, 0x1f, R2 ;  /* 0x0000001fff037819 */ /* 0x000fc80000011602 */
[----:B------:R-:W-:-:S05]  /*00d0*/  LEA.HI R3, R2, R3, RZ, 0x1c ;  /* 0x0000000302037211 */ /* 0x000fca00078fe0ff */
[----:B------:R-:W-:-:S04]  /*00e0*/  IMAD R16, R3, -0x60, R0 ;  /* 0xffffffa003107824 */ /* 0x000fc800078e0200 */
[----:B--2---:R-:W-:-:S06]  /*00f0*/  IMAD.WIDE R4, R16, 0x4, R18 ;  /* 0x0000000410047825 */ /* 0x004fcc00078e0212 */
[----:B------:R-:W2:Y:S01]  /*0100*/  LDG.E.EL.128 R4, desc[UR4][R4.64] ;  /* 0x0000000404047981 */ /* 0x000ea2000c2e1d00 */
[----:B------:R-:W-:Y:S01]  /*0110*/  IADD3 R3, R0, 0x200, RZ ;  /* 0x0000020000037810 */ /* 0x000fe20007ffe0ff */
[----:B----4-:R-:W-:-:S04]  /*0120*/  IMAD.WIDE R12, R16, 0x4, R20 ;  /* 0x00000004100c7825 */ /* 0x010fc800078e0214 */
[----:B------:R-:W-:Y:S02]  /*0130*/  IMAD.HI R2, R3, 0x2aaaaaab, RZ ;  /* 0x2aaaaaab03027827 */ /* 0x000fe400078e02ff */
[----:B------:R-:W3:Y:S02]  /*0140*/  LDG.E.EL.128 R12, desc[UR4][R12.64] ;  /* 0x000000040c0c7981 */ /* 0x000ee4000c2e1d00 */
[----:B-----5:R-:W-:Y:S01]  /*0150*/  IMAD.WIDE R22, R0, 0x4, R22 ;  /* 0x0000000400167825 */ /* 0x020fe200078e0216 */
[----:B------:R-:W-:-:S04]  /*0160*/  SHF.R.U32.HI R9, RZ, 0x1f, R2 ;  /* 0x0000001fff097819 */ /* 0x000fc80000011602 */
[----:B------:R-:W-:Y:S01]  /*0170*/  LEA.HI R2, R2, R9, RZ, 0x1c ;  /* 0x0000000902027211 */ /* 0x000fe200078fe0ff */
[----:B------:R-:W4:Y:S04]  /*0180*/  LDG.E.128 R32, desc[UR4][R22.64+0x800] ;  /* 0x0008000416207981 */ /* 0x000f28000c1e1d00 */
[----:B------:R1:W3:Y:S01]  /*0190*/  LDG.E.128 R8, desc[UR4][R22.64] ;  /* 0x0000000416087981 */ /* 0x0002e2000c1e1d00 */
[----:B------:R-:W-:-:S04]  /*01a0*/  IMAD R3, R2, -0x60, R3 ;  /* 0xffffffa002037824 */ /* 0x000fc800078e0203 */
[----:B------:R-:W-:Y:S01]  /*01b0*/  IMAD.WIDE R28, R3, 0x4, R20 ;  /* 0x00000004031c7825 */ /* 0x000fe200078e0214 */
[----:B-1----:R-:W1:Y:S05]  /*01c0*/  LDC.64 R22, c[0x0][0x230] ;  /* 0x00008c00ff167b82 */ /* 0x002e6a0000000a00 */
[----:B------:R-:W4:Y:S01]  /*01d0*/  LDG.E.EL.128 R28, desc[UR4][R28.64] ;  /* 0x000000041c1c7981 */ /* 0x000f22000c2e1d00 */
[----:B--2---:R-:W-:Y:S01]  /*01e0*/  FADD R5, R5, 9.9999997473787516356e-06 ;  /* 0x3727c5ac05057421 */ /* 0x004fe20000000000 */
[----:B------:R-:W-:Y:S01]  /*01f0*/  FADD R4, R4, 9.9999997473787516356e-06 ;  /* 0x3727c5ac04047421 */ /* 0x000fe20000000000 */
[----:B------:R-:W-:-:S03]  /*0200*/  FADD R6, R6, 9.9999997473787516356e-06 ;  /* 0x3727c5ac06067421 */ /* 0x000fc60000000000 */
[----:B------:R-:W2:Y:S08]  /*0210*/  MUFU.SQRT R17, R4 ;  /* 0x0000000400117308 */ /* 0x000eb00000002000 */
[----:B------:R-:W5:Y:S08]  /*0220*/  MUFU.SQRT R5, R5 ;  /* 0x0000000500057308 */ /* 0x000f700000002000 */
[----:B------:R-:W1:Y:S01]  /*0230*/  MUFU.SQRT R6, R6 ;  /* 0x0000000600067308 */ /* 0x000e620000002000 */
[----:B--2---:R-:W-:-:S02]  /*0240*/  FSETP.GT.AND P0, PT, R17, 8.50705917302346158658e+37, PT ;  /* 0x7e8000001100780b */ /* 0x004fc40003f04000 */
[----:B------:R-:W-:Y:S02]  /*0250*/  FSETP.GEU.AND P3, PT, R17, 1.175494350822287508e-38, PT ;  /* 0x008000001100780b */ /* 0x000fe40003f6e000 */
[C---:B-----5:R-:W-:Y:S02]  /*0260*/  FSETP.GT.AND P1, PT, R5.reuse, 8.50705917302346158658e+37, PT ;  /* 0x7e8000000500780b */ /* 0x060fe40003f24000 */
[----:B------:R-:W-:Y:S02]  /*0270*/  FSETP.GEU.AND P4, PT, R5, 1.175494350822287508e-38, PT ;  /* 0x008000000500780b */ /* 0x000fe40003f8e000 */
[C---:B01----:R-:W-:Y:S02]  /*0280*/  FSETP.GT.AND P2, PT, R6.reuse, 8.50705917302346158658e+37, PT ;  /* 0x7e8000000600780b */ /* 0x043fe40003f44000 */
[----:B------:R-:W-:-:S03]  /*0290*/  FSETP.GEU.AND P5, PT, R6, 1.175494350822287508e-38, PT ;  /* 0x008000000600780b */ /* 0x000fc60003fae000 */
[----:B------:R-:W-:-:S04]  /*02a0*/  @P0 FMUL R17, R17, 0.25 ;  /* 0x3e80000011110820 */ /* 0x000fc80000400000 */
[----:B------:R-:W-:Y:S01]  /*02b0*/  @P1 FMUL R5, R5, 0.25 ;  /* 0x3e80000005051820 */ /* 0x000fe20000400000 */
[----:B------:R-:W-:Y:S01]  /*02c0*/  @!P3 FMUL R17, R17, 16777216 ;  /* 0x4b8000001111b820 */ /* 0x000fe20000400000 */
[----:B------:R-:W-:Y:S02]  /*02d0*/  HFMA2.MMA R4, -RZ, RZ, 1.625, 0 ;  /* 0x3e800000ff047435 */ /* 0x000fe400000001ff */
[----:B------:R-:W-:Y:S01]  /*02e0*/  @!P4 FMUL R5, R5, 16777216 ;  /* 0x4b8000000505c820 */ /* 0x000fe20000400000 */
[----:B------:R-:W-:-:S04]  /*02f0*/  @P2 FMUL R6, R6, 0.25 ;  /* 0x3e80000006062820 */ /* 0x000fc80000400000 */
[----:B------:R-:W-:Y:S01]  /*0300*/  @!P5 FMUL R6, R6, 16777216 ;  /* 0x4b8000000606d820 */ /* 0x000fe20000400000 */
[----:B------:R-:W0:Y:S01]  /*0310*/  MUFU.RCP R17, R17 ;  /* 0x0000001100117308 */ /* 0x000e220000001000 */
[----:B---3--:R-:W-:Y:S01]  /*0320*/  FADD R8, R8, -R12 ;  /* 0x8000000c08087221 */ /* 0x008fe20000000000 */
[----:B------:R-:W-:Y:S01]  /*0330*/  FADD R10, R10, -R14 ;  /* 0x8000000e0a0a7221 */ /* 0x000fe20000000000 */
[----:B------:R-:W-:-:S05]  /*0340*/  FSEL R12, R4, 1, P0 ;  /* 0x3f800000040c7808 */ /* 0x000fca0000000000 */
[----:B------:R-:W1:Y:S01]  /*0350*/  MUFU.RCP R5, R5 ;  /* 0x0000000500057308 */ /* 0x000e620000001000 */
[----:B------:R-:W-:Y:S01]  /*0360*/  FADD R2, R11, -R15 ;  /* 0x8000000f0b027221 */ /* 0x000fe20000000000 */
[----:B------:R-:W-:-:S06]  /*0370*/  FSEL R14, R4, 1, P1 ;  /* 0x3f800000040e7808 */ /* 0x000fcc0000800000 */
[----:B------:R-:W2:Y:S01]  /*0380*/  MUFU.RCP R6, R6 ;  /* 0x0000000600067308 */ /* 0x000ea20000001000 */
[----:B------:R-:W-:Y:S01]  /*0390*/  FSEL R11, R4, 1, P2 ;  /* 0x3f800000040b7808 */ /* 0x000fe20001000000 */
[----:B------:R-:W-:Y:S01]  /*03a0*/  @!P3 FMUL R12, R12, 16777216 ;  /* 0x4b8000000c0cb820 */ /* 0x000fe20000400000 */
[----:B------:R-:W-:Y:S01]  /*03b0*/  @!P4 FMUL R14, R14, 16777216 ;  /* 0x4b8000000e0ec820 */ /* 0x000fe20000400000 */
[----:B------:R-:W-:Y:S02]  /*03c0*/  FADD R9, R9, -R13 ;  /* 0x8000000d09097221 */ /* 0x000fe40000000000 */
[----:B------:R-:W-:Y:S01]  /*03d0*/  @!P5 FMUL R11, R11, 16777216 ;  /* 0x4b8000000b0bd820 */ /* 0x000fe20000400000 */
[----:B0-----:R-:W-:Y:S01]  /*03e0*/  FMUL R17, R17, R12 ;  /* 0x0000000c11117220 */ /* 0x001fe20000400000 */
[----:B----4-:R-:W-:Y:S01]  /*03f0*/  FADD R31, R35, -R31 ;  /* 0x8000001f231f7221 */ /* 0x010fe20000000000 */
[----:B------:R-:W-:Y:S01]  /*0400*/  FADD R30, R34, -R30 ;  /* 0x8000001e221e7221 */ /* 0x000fe20000000000 */
[----:B-1----:R-:W-:Y:S01]  /*0410*/  FMUL R14, R5, R14 ;  /* 0x0000000e050e7220 */ /* 0x002fe20000400000 */
[----:B------:R-:W-:-:S04]  /*0420*/  IMAD.WIDE R12, R16, 0x4, R24 ;  /* 0x00000004100c7825 */ /* 0x000fc800078e0218 */
[----:B--2---:R-:W-:Y:S01]  /*0430*/  FMUL R5, R6, R11 ;  /* 0x0000000b06057220 */ /* 0x004fe20000400000 */
[----:B------:R-:W-:-:S04]  /*0440*/  IMAD.WIDE R34, R16, 0x4, R22 ;  /* 0x0000000410227825 */ /* 0x000fc800078e0216 */
[----:B------:R-:W-:Y:S01]  /*0450*/  FMUL R21, R8, R17 ;  /* 0x0000001108157220 */ /* 0x000fe20000400000 */
[----:B------:R-:W-:Y:S01]  /*0460*/  FMUL R6, R9, R14 ;  /* 0x0000000e09067220 */ /* 0x000fe20000400000 */
[----:B------:R-:W-:Y:S01]  /*0470*/  FMUL R5, R10, R5 ;  /* 0x000000050a057220 */ /* 0x000fe20000400000 */
[----:B------:R-:W2:Y:S04]  /*0480*/  LDG.E.EL.128 R12, desc[UR4][R12.64] ;  /* 0x000000040c0c7981 */ /* 0x000ea8000c2e1d00 */
[----:B------:R-:W2:Y:S01]  /*0490*/  LDG.E.EL.128 R8, desc[UR4][R34.64] ;  /* 0x0000000422087981 */ /* 0x000ea2000c2e1d00 */
[----:B------:R-:W-:-:S06]  /*04a0*/  IMAD.WIDE R18, R3, 0x4, R18 ;  /* 0x0000000403127825 */ /* 0x000fcc00078e0212 */
[----:B------:R-:W3:Y:S01]  /*04b0*/  LDG.E.EL.128 R16, desc[UR4][R18.64] ;  /* 0x0000000412107981 */ /* 0x000ee2000c2e1d00 */
[----:B------:R-:W-:-:S04]  /*04c0*/  IMAD.WIDE R22, R3, 0x4, R22 ;  /* 0x0000000403167825 */ /* 0x000fc800078e0216 */
[----:B------:R-:W-:-:S06]  /*04d0*/  IMAD.WIDE R24, R3, 0x4, R24 ;  /* 0x0000000403187825 */ /* 0x000fcc00078e0218 */
[----:B------:R-:W4:Y:S01]  /*04e0*/  LDG.E.EL.128 R24, desc[UR4][R24.64] ;  /* 0x0000000418187981 */ /* 0x000f22000c2e1d00 */
[----:B--2---:R-:W-:-:S03]  /*04f0*/  FFMA R8, R8, R21, R12 ;  /* 0x0000001508087223 */ /* 0x004fc6000000000c */
[----:B------:R-:W4:Y:S01]  /*0500*/  LDG.E.EL.128 R20, desc[UR4][R22.64] ;  /* 0x0000000416147981 */ /* 0x000f22000c2e1d00 */
[----:B------:R-:W-:Y:S01]  /*0510*/  FFMA R6, R9, R6, R13 ;  /* 0x0000000609067223 */ /* 0x000fe2000000000d */
[----:B------:R-:W-:Y:S01]  /*0520*/  FADD R9, R7, 9.9999997473787516356e-06 ;  /* 0x3727c5ac07097421 */ /* 0x000fe20000000000 */
[----:B------:R-:W-:-:S03]  /*0530*/  FFMA R5, R10, R5, R14 ;  /* 0x000000050a057223 */ /* 0x000fc6000000000e */
[----:B------:R-:W0:Y:S02]  /*0540*/  MUFU.SQRT R10, R9 ;  /* 0x00000009000a7308 */ /* 0x000e240000002000 */
[C---:B0-----:R-:W-:Y:S02]  /*0550*/  FSETP.GT.AND P0, PT, R10.reuse, 8.50705917302346158658e+37, PT ;  /* 0x7e8000000a00780b */ /* 0x041fe40003f04000 */
[----:B------:R-:W-:Y:S01]  /*0560*/  FSETP.GEU.AND P1, PT, R10, 1.175494350822287508e-38, PT ;  /* 0x008000000a00780b */ /* 0x000fe20003f2e000 */
[----:B---3--:R-:W-:-:S10]  /*0570*/  FADD R16, R16, 9.9999997473787516356e-06 ;  /* 0x3727c5ac10107421 */ /* 0x008fd40000000000 */
[----:B------:R-:W-:-:S04]  /*0580*/  @P0 FMUL R10, R10, 0.25 ;  /* 0x3e8000000a0a0820 */ /* 0x000fc80000400000 */
[----:B------:R-:W-:Y:S01]  /*0590*/  @!P1 FMUL R10, R10, 16777216 ;  /* 0x4b8000000a0a9820 */ /* 0x000fe20000400000 */
[----:B------:R-:W0:Y:S01]  /*05a0*/  MUFU.SQRT R3, R16 ;  /* 0x0000001000037308 */ /* 0x000e220000002000 */
[----:B------:R-:W-:-:S07]  /*05b0*/  FSEL R13, R4, 1, P0 ;  /* 0x3f800000040d7808 */ /* 0x000fce0000000000 */
[----:B------:R-:W1:Y:S01]  /*05c0*/  MUFU.RCP R10, R10 ;  /* 0x0000000a000a7308 */ /* 0x000e620000001000 */
[----:B------:R-:W-:Y:S01]  /*05d0*/  FADD R18, R18, 9.9999997473787516356e-06 ;  /* 0x3727c5ac12127421 */ /* 0x000fe20000000000 */
[----:B------:R-:W-:Y:S01]  /*05e0*/  FADD R17, R17, 9.9999997473787516356e-06 ;  /* 0x3727c5ac11117421 */ /* 0x000fe20000000000 */
[----:B------:R-:W-:Y:S01]  /*05f0*/  @!P1 FMUL R13, R13, 16777216 ;  /* 0x4b8000000d0d9820 */ /* 0x000fe20000400000 */
[----:B------:R-:W-:-:S04]  /*0600*/  FADD R19, R19, 9.9999997473787516356e-06 ;  /* 0x3727c5ac13137421 */ /* 0x000fc80000000000 */
[----:B------:R-:W2:Y:S01]  /*0610*/  MUFU.SQRT R9, R18 ;  /* 0x0000001200097308 */ /* 0x000ea20000002000 */
[----:B0-----:R-:W-:Y:S01]  /*0620*/  FSETP.GT.AND P2, PT, R3, 8.50705917302346158658e+37, PT ;  /* 0x7e8000000300780b */ /* 0x001fe20003f44000 */
[----:B-1----:R-:W-:-:S06]  /*0630*/  FMUL R13, R10, R13 ;  /* 0x0000000d0a0d7220 */ /* 0x002fcc0000400000 */
[----:B------:R-:W0:Y:S01]  /*0640*/  MUFU.SQRT R7, R17 ;  /* 0x0000001100077308 */ /* 0x000e220000002000 */
[----:B------:R-:W-:-:S07]  /*0650*/  FSETP.GEU.AND P3, PT, R3, 1.175494350822287508e-38, PT ;  /* 0x008000000300780b */ /* 0x000fce0003f6e000 */
[----:B------:R-:W1:Y:S01]  /*0660*/  MUFU.SQRT R10, R19 ;  /* 0x00000013000a7308 */ /* 0x000e620000002000 */
[----:B--2---:R-:W-:Y:S01]  /*0670*/  FSETP.GT.AND P4, PT, R9, 8.50705917302346158658e+37, PT ;  /* 0x7e8000000900780b */ /* 0x004fe20003f84000 */
[----:B------:R-:W-:Y:S01]  /*0680*/  @P2 FMUL R3, R3, 0.25 ;  /* 0x3e80000003032820 */ /* 0x000fe20000400000 */
[----:B------:R-:W-:Y:S02]  /*0690*/  FSEL R12, R4, 1, P2 ;  /* 0x3f800000040c7808 */ /* 0x000fe40001000000 */
[----:B------:R-:W-:Y:S02]  /*06a0*/  FSETP.GEU.AND P5, PT, R9, 1.175494350822287508e-38, PT ;  /* 0x008000000900780b */ /* 0x000fe40003fae000 */
[----:B0-----:R-:W-:Y:S01]  /*06b0*/  FSETP.GT.AND P1, PT, R7, 8.50705917302346158658e+37, PT ;  /* 0x7e8000000700780b */ /* 0x001fe20003f24000 */
[----:B------:R-:W-:Y:S01]  /*06c0*/  @!P3 FMUL R3, R3, 16777216 ;  /* 0x4b8000000303b820 */ /* 0x000fe20000400000 */
[----:B------:R-:W-:Y:S01]  /*06d0*/  FSETP.GEU.AND P0, PT, R7, 1.175494350822287508e-38, PT ;  /* 0x008000000700780b */ /* 0x000fe20003f0e000 */
[----:B------:R-:W-:Y:S01]  /*06e0*/  @!P3 FMUL R12, R12, 16777216 ;  /* 0x4b8000000c0cb820 */ /* 0x000fe20000400000 */
[----:B-1----:R-:W-:-:S02]  /*06f0*/  FSETP.GT.AND P2, PT, R10, 8.50705917302346158658e+37, PT ;  /* 0x7e8000000a00780b */ /* 0x002fc40003f44000 */
[----:B------:R-:W-:Y:S01]  /*0700*/  FSETP.GEU.AND P3, PT, R10, 1.175494350822287508e-38, PT ;  /* 0x008000000a00780b */ /* 0x000fe20003f6e000 */
[----:B------:R-:W-:Y:S01]  /*0710*/  @P4 FMUL R9, R9, 0.25 ;  /* 0x3e80000009094820 */ /* 0x000fe20000400000 */
[----:B------:R-:W-:-:S05]  /*0720*/  FMUL R2, R2, R13 ;  /* 0x0000000d02027220 */ /* 0x000fca0000400000 */
[----:B------:R-:W-:Y:S01]  /*0730*/  @P1 FMUL R7, R7, 0.25 ;  /* 0x3e80000007071820 */ /* 0x000fe20000400000 */
[----:B------:R-:W-:Y:S01]  /*0740*/  @!P5 FMUL R9, R9, 16777216 ;  /* 0x4b8000000909d820 */ /* 0x000fe20000400000 */
[----:B------:R-:W-:Y:S02]  /*0750*/  FFMA R11, R11, R2, R15 ;  /* 0x000000020b0b7223 */ /* 0x000fe4000000000f */
[----:B------:R-:W-:Y:S01]  /*0760*/  @!P0 FMUL R7, R7, 16777216 ;  /* 0x4b80000007078820 */ /* 0x000fe20000400000 */
[----:B------:R-:W-:Y:S01]  /*0770*/  FADD R2, RZ, -R8 ;  /* 0x80000008ff027221 */ /* 0x000fe20000000000 */
[----:B------:R-:W-:Y:S01]  /*0780*/  @P2 FMUL R10, R10, 0.25 ;  /* 0x3e8000000a0a2820 */ /* 0x000fe20000400000 */
[----:B------:R-:W0:Y:S02]  /*0790*/  MUFU.RCP R9, R9 ;  /* 0x0000000900097308 */ /* 0x000e240000001000 */
[----:B------:R-:W-:Y:S01]  /*07a0*/  FMUL R2, R2, 1.4426950216293334961 ;  /* 0x3fb8aa3b02027820 */ /* 0x000fe20000400000 */
[----:B------:R-:W-:Y:S01]  /*07b0*/  @!P3 FMUL R10, R10, 16777216 ;  /* 0x4b8000000a0ab820 */ /* 0x000fe20000400000 */
[----:B------:R-:W-:-:S04]  /*07c0*/  FSEL R16, R4, 1, P4 ;  /* 0x3f80000004107808 */ /* 0x000fc80002000000 */
[----:B------:R-:W1:Y:S01]  /*07d0*/  MUFU.RCP R7, R7 ;  /* 0x0000000700077308 */ /* 0x000e620000001000 */
[----:B------:R-:W-:Y:S02]  /*07e0*/  FSETP.GEU.AND P4, PT, R2, -126, PT ;  /* 0xc2fc00000200780b */ /* 0x000fe40003f8e000 */
[----:B------:R-:W-:-:S05]  /*07f0*/  FSEL R14, R4, 1, P1 ;  /* 0x3f800000040e7808 */ /* 0x000fca0000800000 */
[----:B------:R-:W2:Y:S01]  /*0800*/  MUFU.RCP R3, R3 ;  /* 0x0000000300037308 */ /* 0x000ea20000001000 */
[----:B------:R-:W-:Y:S01]  /*0810*/  @!P5 FMUL R16, R16, 16777216 ;  /* 0x4b8000001010d820 */ /* 0x000fe20000400000 */
[----:B------:R-:W-:-:S06]  /*0820*/  FSEL R13, R4, 1, P2 ;  /* 0x3f800000040d7808 */ /* 0x000fcc0001000000 */
[----:B------:R-:W3:Y:S01]  /*0830*/  MUFU.RCP R10, R10 ;  /* 0x0000000a000a7308 */ /* 0x000ee20000001000 */
[----:B------:R-:W-:Y:S01]  /*0840*/  @!P0 FMUL R14, R14, 16777216 ;  /* 0x4b8000000e0e8820 */ /* 0x000fe20000400000 */
[----:B0-----:R-:W-:Y:S01]  /*0850*/  FMUL R9, R9, R16 ;  /* 0x0000001009097220 */ /* 0x001fe20000400000 */
[----:B------:R-:W-:Y:S01]  /*0860*/  @!P3 FMUL R13, R13, 16777216 ;  /* 0x4b8000000d0db820 */ /* 0x000fe20000400000 */
[----:B------:R-:W-:Y:S01]  /*0870*/  FADD R29, R33, -R29 ;  /* 0x8000001d211d7221 */ /* 0x000fe20000000000 */
[----:B-1----:R-:W-:Y:S01]  /*0880*/  FMUL R14, R7, R14 ;  /* 0x0000000e070e7220 */ /* 0x002fe20000400000 */
[----:B------:R-:W-:Y:S01]  /*0890*/  @!P4 FMUL R2, R2, 0.5 ;  /* 0x3f0000000202c820 */ /* 0x000fe20000400000 */
[----:B------:R-:W-:Y:S01]  /*08a0*/  FMUL R9, R30, R9 ;  /* 0x000000091e097220 */ /* 0x000fe20000400000 */
[----:B------:R-:W-:Y:S01]  /*08b0*/  FADD R28, R32, -R28 ;  /* 0x8000001c201c7221 */ /* 0x000fe20000000000 */
[----:B--2---:R-:W-:Y:S01]  /*08c0*/  FMUL R17, R3, R12 ;  /* 0x0000000c03117220 */ /* 0x004fe20000400000 */
[----:B------:R-:W-:Y:S01]  /*08d0*/  FMUL R14, R29, R14 ;  /* 0x0000000e1d0e7220 */ /* 0x000fe20000400000 */
[----:B------:R-:W-:Y:S01]  /*08e0*/  FADD R12, RZ, -R6 ;  /* 0x80000006ff0c7221 */ /* 0x000fe20000000000 */
[----:B---3--:R-:W-:Y:S01]  /*08f0*/  FMUL R16, R10, R13 ;  /* 0x0000000d0a107220 */ /* 0x008fe20000400000 */
[----:B------:R-:W-:Y:S01]  /*0900*/  FMUL R17, R28, R17 ;  /* 0x000000111c117220 */ /* 0x000fe20000400000 */
[----:B------:R-:W-:Y:S01]  /*0910*/  FADD R3, RZ, -R5 ;  /* 0x80000005ff037221 */ /* 0x000fe20000000000 */
[----:B------:R-:W0:Y:S01]  /*0920*/  MUFU.EX2 R2, R2 ;  /* 0x0000000200027308 */ /* 0x000e220000000800 */
[----:B------:R-:W-:Y:S01]  /*0930*/  FMUL R16, R31, R16 ;  /* 0x000000101f107220 */ /* 0x000fe20000400000 */
[----:B------:R-:W-:Y:S01]  /*0940*/  FMUL R12, R12, 1.4426950216293334961 ;  /* 0x3fb8aa3b0c0c7820 */ /* 0x000fe20000400000 */
[----:B------:R-:W-:Y:S01]  /*0950*/  FMUL R7, R3, 1.4426950216293334961 ;  /* 0x3fb8aa3b03077820 */ /* 0x000fe20000400000 */
[----:B------:R-:W-:-:S03]  /*0960*/  FADD R3, RZ, -R11 ;  /* 0x8000000bff037221 */ /* 0x000fc60000000000 */
[----:B------:R-:W-:Y:S01]  /*0970*/  FSETP.GEU.AND P1, PT, R12, -126, PT ;  /* 0xc2fc00000c00780b */ /* 0x000fe20003f2e000 */
[----:B------:R-:W-:Y:S01]  /*0980*/  FMUL R3, R3, 1.4426950216293334961 ;  /* 0x3fb8aa3b03037820 */ /* 0x000fe20000400000 */
[----:B------:R-:W-:-:S04]  /*0990*/  FSETP.GEU.AND P0, PT, R7, -126, PT ;  /* 0xc2fc00000700780b */ /* 0x000fc80003f0e000 */
[----:B------:R-:W-:Y:S01]  /*09a0*/  FSETP.GEU.AND P6, PT, R3, -126, PT ;  /* 0xc2fc00000300780b */ /* 0x000fe20003fce000 */
[----:B0-----:R-:W-:-:S06]  /*09b0*/  @!P4 FMUL R2, R2, R2 ;  /* 0x000000020202c220 */ /* 0x001fcc0000400000 */
[----:B------:R-:W-:Y:S02]  /*09c0*/  @!P1 FMUL R12, R12, 0.5 ;  /* 0x3f0000000c0c9820 */ /* 0x000fe40000400000 */
[----:B------:R-:W-:-:S04]  /*09d0*/  @!P0 FMUL R7, R7, 0.5 ;  /* 0x3f00000007078820 */ /* 0x000fc80000400000 */
[----:B------:R-:W0:Y:S01]  /*09e0*/  MUFU.EX2 R12, R12 ;  /* 0x0000000c000c7308 */ /* 0x000e220000000800 */
[----:B------:R-:W-:-:S07]  /*09f0*/  @!P6 FMUL R3, R3, 0.5 ;  /* 0x3f0000000303e820 */ /* 0x000fce0000400000 */
[----:B------:R-:W1:Y:S01]  /*0a00*/  MUFU.EX2 R7, R7 ;  /* 0x0000000700077308 */ /* 0x000e620000000800 */
[----:B------:R-:W-:-:S07]  /*0a10*/  FADD R2, R2, 1 ;  /* 0x3f80000002027421 */ /* 0x000fce0000000000 */
[----:B------:R-:W2:Y:S01]  /*0a20*/  MUFU.EX2 R3, R3 ;  /* 0x0000000300037308 */ /* 0x000ea20000000800 */
[----:B0-----:R-:W-:Y:S01]  /*0a30*/  @!P1 FMUL R12, R12, R12 ;  /* 0x0000000c0c0c9220 */ /* 0x001fe20000400000 */
[----:B------:R-:W-:Y:S01]  /*0a40*/  FSETP.GT.AND P1, PT, R2, 8.50705917302346158658e+37, PT ;  /* 0x7e8000000200780b */ /* 0x000fe20003f24000 */
[----:B-1----:R-:W-:Y:S01]  /*0a50*/  @!P0 FMUL R7, R7, R7 ;  /* 0x0000000707078220 */ /* 0x002fe20000400000 */
[----:B--2---:R-:W-:-:S11]  /*0a60*/  @!P6 FMUL R3, R3, R3 ;  /* 0x000000030303e220 */ /* 0x004fd60000400000 */
[----:B------:R-:W-:Y:S01]  /*0a70*/  @P1 FMUL R2, R2, 0.25 ;  /* 0x3e80000002021820 */ /* 0x000fe20000400000 */
[----:B----4-:R-:W-:Y:S01]  /*0a80*/  FFMA R22, R22, R9, R26 ;  /* 0x0000000916167223 */ /* 0x010fe2000000001a */
[----:B------:R-:W-:Y:S01]  /*0a90*/  FFMA R21, R21, R14, R25 ;  /* 0x0000000e15157223 */ /* 0x000fe20000000019 */
[----:B------:R-:W-:Y:S01]  /*0aa0*/  FFMA R20, R20, R17, R24 ;  /* 0x0000001114147223 */ /* 0x000fe20000000018 */
[----:B------:R-:W-:Y:S01]  /*0ab0*/  FFMA R23, R23, R16, R27 ;  /* 0x0000001017177223 */ /* 0x000fe2000000001b */
[----:B------:R-:W-:Y:S01]  /*0ac0*/  FADD R9, RZ, -R22 ;  /* 0x80000016ff097221 */ /* 0x000fe20000000000 */
[----:B------:R-:W-:Y:S01]  /*0ad0*/  FADD R13, RZ, -R21 ;  /* 0x80000015ff0d7221 */ /* 0x000fe20000000000 */
[----:B------:R-:W-:Y:S02]  /*0ae0*/  FADD R10, RZ, -R20 ;  /* 0x80000014ff0a7221 */ /* 0x000fe40000000000 */
[----:B------:R-:W-:Y:S01]  /*0af0*/  FMUL R14, R9, 1.4426950216293334961 ;  /* 0x3fb8aa3b090e7820 */ /* 0x000fe20000400000 */
[----:B------:R-:W-:Y:S01]  /*0b00*/  FADD R9, RZ, -R23 ;  /* 0x80000017ff097221 */ /* 0x000fe20000000000 */
[----:B------:R-:W-:Y:S01]  /*0b10*/  FMUL R13, R13, 1.4426950216293334961 ;  /* 0x3fb8aa3b0d0d7820 */ /* 0x000fe20000400000 */
[----:B------:R-:W-:-:S02]  /*0b20*/  FMUL R10, R10, 1.4426950216293334961 ;  /* 0x3fb8aa3b0a0a7820 */ /* 0x000fc40000400000 */
[----:B------:R-:W-:Y:S01]  /*0b30*/  FMUL R15, R9, 1.4426950216293334961 ;  /* 0x3fb8aa3b090f7820 */ /* 0x000fe20000400000 */
[----:B------:R-:W-:Y:S02]  /*0b40*/  FSETP.GEU.AND P2, PT, R14, -126, PT ;  /* 0xc2fc00000e00780b */ /* 0x000fe40003f4e000 */
[----:B------:R-:W-:Y:S02]  /*0b50*/  FSETP.GEU.AND P3, PT, R13, -126, PT ;  /* 0xc2fc00000d00780b */ /* 0x000fe40003f6e000 */
[----:B------:R-:W-:Y:S02]  /*0b60*/  FSETP.GEU.AND P5, PT, R10, -126, PT ;  /* 0xc2fc00000a00780b */ /* 0x000fe40003fae000 */
[----:B------:R-:W-:-:S07]  /*0b70*/  FSETP.GEU.AND P4, PT, R15, -126, PT ;  /* 0xc2fc00000f00780b */ /* 0x000fce0003f8e000 */
[----:B------:R-:W-:Y:S02]  /*0b80*/  @!P2 FMUL R14, R14, 0.5 ;  /* 0x3f0000000e0ea820 */ /* 0x000fe40000400000 */
[----:B------:R-:W-:Y:S02]  /*0b90*/  @!P3 FMUL R13, R13, 0.5 ;  /* 0x3f0000000d0db820 */ /* 0x000fe40000400000 */
[----:B------:R-:W-:Y:S02]  /*0ba0*/  @!P5 FMUL R10, R10, 0.5 ;  /* 0x3f0000000a0ad820 */ /* 0x000fe40000400000 */
[----:B------:R-:W-:Y:S01]  /*0bb0*/  @!P4 FMUL R15, R15, 0.5 ;  /* 0x3f0000000f0fc820 */ /* 0x000fe20000400000 */
[----:B------:R-:W-:Y:S08]  /*0bc0*/  MUFU.EX2 R14, R14 ;  /* 0x0000000e000e7308 */ /* 0x000ff00000000800 */
[----:B------:R-:W0:Y:S08]  /*0bd0*/  MUFU.EX2 R13, R13 ;  /* 0x0000000d000d7308 */ /* 0x000e300000000800 */
[----:B------:R-:W1:Y:S08]  /*0be0*/  MUFU.EX2 R10, R10 ;  /* 0x0000000a000a7308 */ /* 0x000e700000000800 */
[----:B------:R-:W2:Y:S01]  /*0bf0*/  MUFU.EX2 R15, R15 ;  /* 0x0000000f000f7308 */ /* 0x000ea20000000800 */
[----:B------:R-:W-:Y:S01]  /*0c00*/  FADD R9, R12, 1 ;  /* 0x3f8000000c097421 */ /* 0x000fe20000000000 */
[----:B------:R-:W-:Y:S01]  /*0c10*/  FADD R16, R7, 1 ;  /* 0x3f80000007107421 */ /* 0x000fe20000000000 */
[----:B0-----:R-:W-:Y:S01]  /*0c20*/  @!P3 FMUL R13, R13, R13 ;  /* 0x0000000d0d0db220 */ /* 0x001fe20000400000 */
[----:B------:R-:W-:Y:S01]  /*0c30*/  @!P2 FMUL R14, R14, R14 ;  /* 0x0000000e0e0ea220 */ /* 0x000fe20000400000 */
[----:B------:R-:W-:Y:S01]  /*0c40*/  FADD R12, R3, 1 ;  /* 0x3f800000030c7421 */ /* 0x000fe20000000000 */
[----:B------:R-:W-:Y:S01]  /*0c50*/  FSETP.GT.AND P0, PT, R9, 8.50705917302346158658e+37, PT ;  /* 0x7e8000000900780b */ /* 0x000fe20003f04000 */
[----:B-1----:R-:W-:Y:S01]  /*0c60*/  @!P5 FMUL R10, R10, R10 ;  /* 0x0000000a0a0ad220 */ /* 0x002fe20000400000 */
[----:B------:R-:W-:Y:S01]  /*0c70*/  FADD R13, R13, 1 ;  /* 0x3f8000000d0d7421 */ /* 0x000fe20000000000 */
[----:B------:R-:W-:Y:S01]  /*0c80*/  FADD R14, R14, 1 ;  /* 0x3f8000000e0e7421 */ /* 0x000fe20000000000 */
[----:B------:R-:W-:Y:S01]  /*0c90*/  FSETP.GT.AND P6, PT, R16, 8.50705917302346158658e+37, PT ;  /* 0x7e8000001000780b */ /* 0x000fe20003fc4000 */
[----:B------:R-:W-:Y:S01]  /*0ca0*/  FADD R17, R10, 1 ;  /* 0x3f8000000a117421 */ /* 0x000fe20000000000 */
[----:B--2---:R-:W-:Y:S01]  /*0cb0*/  @!P4 FMUL R15, R15, R15 ;  /* 0x0000000f0f0fc220 */ /* 0x004fe20000400000 */
[----:B------:R-:W-:-:S03]  /*0cc0*/  FSETP.GT.AND P5, PT, R12, 8.50705917302346158658e+37, PT ;  /* 0x7e8000000c00780b */ /* 0x000fc60003fa4000 */
[----:B------:R-:W-:Y:S01]  /*0cd0*/  FADD R18, R15, 1 ;  /* 0x3f8000000f127421 */ /* 0x000fe20000000000 */
[----:B------:R-:W-:Y:S02]  /*0ce0*/  FSETP.GT.AND P4, PT, R13, 8.50705917302346158658e+37, PT ;  /* 0x7e8000000d00780b */ /* 0x000fe40003f84000 */
[----:B------:R-:W-:Y:S02]  /*0cf0*/  FSETP.GT.AND P2, PT, R14, 8.50705917302346158658e+37, PT ;  /* 0x7e8000000e00780b */ /* 0x000fe40003f44000 */
[----:B------:R-:W-:Y:S02]  /*0d00*/  FSEL R24, R4, 1, P1 ;  /* 0x3f80000004187808 */ /* 0x000fe40000800000 */
[----:B------:R-:W-:Y:S02]  /*0d10*/  FSETP.GT.AND P3, PT, R17, 8.50705917302346158658e+37, PT ;  /* 0x7e8000001100780b */ /* 0x000fe40003f64000 */
[----:B------:R-:W-:Y:S01]  /*0d20*/  FSETP.GT.AND P1, PT, R18, 8.50705917302346158658e+37, PT ;  /* 0x7e8000001200780b */ /* 0x000fe20003f24000 */
[----:B------:R-:W-:Y:S01]  /*0d30*/  @P0 FMUL R9, R9, 0.25 ;  /* 0x3e80000009090820 */ /* 0x000fe20000400000 */
[----:B------:R-:W-:Y:S01]  /*0d40*/  @P6 FMUL R16, R16, 0.25 ;  /* 0x3e80000010106820 */ /* 0x000fe20000400000 */
[----:B------:R0:W1:Y:S01]  /*0d50*/  MUFU.RCP R7, R2 ;  /* 0x0000000200077308 */ /* 0x0000620000001000 */
[----:B------:R-:W-:Y:S01]  /*0d60*/  @P5 FMUL R12, R12, 0.25 ;  /* 0x3e8000000c0c5820 */ /* 0x000fe20000400000 */
[----:B------:R-:W-:-:S02]  /*0d70*/  @P4 FMUL R13, R13, 0.25 ;  /* 0x3e8000000d0d4820 */ /* 0x000fc40000400000 */
[----:B------:R-:W-:-:S04]  /*0d80*/  @P2 FMUL R14, R14, 0.25 ;  /* 0x3e8000000e0e2820 */ /* 0x000fc80000400000 */
[----:B------:R-:W2:Y:S01]  /*0d90*/  MUFU.RCP R9, R9 ;  /* 0x0000000900097308 */ /* 0x000ea20000001000 */
[----:B0-----:R-:W0:Y:S01]  /*0da0*/  LDC.64 R2, c[0x0][0x210] ;  /* 0x00008400ff027b82 */ /* 0x001e220000000a00 */
[----:B------:R-:W-:Y:S01]  /*0db0*/  @P3 FMUL R17, R17, 0.25 ;  /* 0x3e80000011113820 */ /* 0x000fe20000400000 */
[----:B------:R-:W-:-:S05]  /*0dc0*/  @P1 FMUL R18, R18, 0.25 ;  /* 0x3e80000012121820 */ /* 0x000fca0000400000 */
[----:B------:R-:W3:Y:S01]  /*0dd0*/  MUFU.RCP R10, R16 ;  /* 0x00000010000a7308 */ /* 0x000ee20000001000 */
[C---:B------:R-:W-:Y:S02]  /*0de0*/  FSEL R26, R4.reuse, 1, P0 ;  /* 0x3f800000041a7808 */ /* 0x040fe40000000000 */
[----:B------:R-:W-:-:S05]  /*0df0*/  FSEL R19, R4, 1, P6 ;  /* 0x3f80000004137808 */ /* 0x000fca0003000000 */
[----:B------:R-:W4:Y:S08]  /*0e00*/  MUFU.RCP R12, R12 ;  /* 0x0000000c000c7308 */ /* 0x000f300000001000 */
[----:B------:R5:W0:Y:S08]  /*0e10*/  MUFU.RCP R15, R17 ;  /* 0x00000011000f7308 */ /* 0x000a300000001000 */
[----:B------:R-:W0:Y:S08]  /*0e20*/  MUFU.RCP R13, R13 ;  /* 0x0000000d000d7308 */ /* 0x000e300000001000 */
[----:B------:R-:W0:Y:S08]  /*0e30*/  MUFU.RCP R14, R14 ;  /* 0x0000000e000e7308 */ /* 0x000e300000001000 */
[----:B------:R-:W0:Y:S01]  /*0e40*/  MUFU.RCP R16, R18 ;  /* 0x0000001200107308 */ /* 0x000e220000001000 */
[----:B-1----:R-:W-:Y:S01]  /*0e50*/  FMUL R7, R7, R24 ;  /* 0x0000001807077220 */ /* 0x002fe20000400000 */
[----:B--2---:R-:W-:Y:S01]  /*0e60*/  FMUL R9, R9, R26 ;  /* 0x0000001a09097220 */ /* 0x004fe20000400000 */
[----:B---3--:R-:W-:Y:S01]  /*0e70*/  FMUL R10, R10, R19 ;  /* 0x000000130a0a7220 */ /* 0x008fe20000400000 */
[----:B-----5:R-:W-:-:S02]  /*0e80*/  FSEL R17, R4, 1, P5 ;  /* 0x3f80000004117808 */ /* 0x020fc40002800000 */
[C---:B------:R-:W-:Y:S02]  /*0e90*/  FSEL R24, R4.reuse, 1, P3 ;  /* 0x3f80000004187808 */ /* 0x040fe40001800000 */
[C---:B------:R-:W-:Y:S02]  /*0ea0*/  FSEL R26, R4.reuse, 1, P4 ;  /* 0x3f800000041a7808 */ /* 0x040fe40002000000 */
[C---:B------:R-:W-:Y:S02]  /*0eb0*/  FSEL R19, R4.reuse, 1, P2 ;  /* 0x3f80000004137808 */ /* 0x040fe40001000000 */
[----:B------:R-:W-:Y:S01]  /*0ec0*/  FSEL R25, R4, 1, P1 ;  /* 0x3f80000004197808 */ /* 0x000fe20000800000 */
[----:B----4-:R-:W-:Y:S01]  /*0ed0*/  FMUL R12, R12, R17 ;  /* 0x000000110c0c7220 */ /* 0x010fe20000400000 */
[----:B0-----:R-:W-:Y:S01]  /*0ee0*/  FMUL R15, R15, R24 ;  /* 0x000000180f0f7220 */ /* 0x001fe20000400000 */
[----:B------:R-:W-:Y:S01]  /*0ef0*/  FMUL R4, R13, R26 ;  /* 0x0000001a0d047220 */ /* 0x000fe20000400000 */
[----:B------:R-:W-:Y:S01]  /*0f00*/  FMUL R19, R14, R19 ;  /* 0x000000130e137220 */ /* 0x000fe20000400000 */
[----:B------:R-:W-:Y:S01]  /*0f10*/  FMUL R16, R16, R25 ;  /* 0x0000001910107220 */ /* 0x000fe20000400000 */
[----:B------:R-:W-:-:S04]  /*0f20*/  IMAD.WIDE R2, R0, 0x4, R2 ;  /* 0x0000000400027825 */ /* 0x000fc800078e0202 */
[----:B------:R-:W-:Y:S01]  /*0f30*/  FMUL R8, R8, R7 ;  /* 0x0000000708087220 */ /* 0x000fe20000400000 */
[----:B------:R-:W-:Y:S01]  /*0f40*/  FMUL R9, R6, R9 ;  /* 0x0000000906097220 */ /* 0x000fe20000400000 */
[----:B------:R-:W-:Y:S01]  /*0f50*/  FMUL R10, R5, R10 ;  /* 0x0000000a050a7220 */ /* 0x000fe20000400000 */
[----:B------:R-:W-:Y:S01]  /*0f60*/  FMUL R11, R11, R12 ;  /* 0x0000000c0b0b7220 */ /* 0x000fe20000400000 */
[----:B------:R-:W-:Y:S01]  /*0f70*/  FMUL R20, R20, R15 ;  /* 0x0000000f14147220 */ /* 0x000fe20000400000 */
[----:B------:R-:W-:Y:S01]  /*0f80*/  FMUL R21, R21, R4 ;  /* 0x0000000415157220 */ /* 0x000fe20000400000 */
[----:B------:R-:W-:Y:S01]  /*0f90*/  FMUL R22, R22, R19 ;  /* 0x0000001316167220 */ /* 0x000fe20000400000 */
[----:B------:R-:W-:Y:S01]  /*0fa0*/  FMUL R23, R23, R16 ;  /* 0x0000001017177220 */ /* 0x000fe20000400000 */
[----:B------:R-:W-:Y:S04]  /*0fb0*/  STG.E.128 desc[UR4][R2.64], R8 ;  /* 0x0000000802007986 */ /* 0x000fe8000c101d04 */
[----:B------:R-:W-:Y:S01]  /*0fc0*/  STG.E.128 desc[UR4][R2.64+0x800], R20 ;  /* 0x0008001402007986 */ /* 0x000fe2000c101d04 */
[----:B------:R-:W-:Y:S05]  /*0fd0*/  EXIT ;  /* 0x000000000000794d */ /* 0x000fea0003800000 */
.L_x_0:
[----:B------:R-:W-:-:S00]  /*0fe0*/  BRA `(.L_x_0) ;  /* 0xfffffffc00fc7947 */ /* 0x000fc0000383ffff */
[----:B------:R-:W-:-:S00]  /*0ff0*/  NOP ;  /* 0x0000000000007918 */ /* 0x000fc00000000000 */
        /* <DEDUP_REMOVED lines=8> */
.L_x_1:


//--------------------- .nv.global.init           --------------------------
	.section	.nv.global.init,"aw",@progbits
.nv.global.init:
	.type		_$_str,@object
	.size		_$_str,(_$_str_$_2 - _$_str)
_$_str:
        /*0000*/ 	.byte	0x5f, 0x5f, 0x43, 0x55, 0x44, 0x41, 0x5f, 0x46, 0x54, 0x5a, 0x00
	.type		_$_str_$_2,@object
	.size		_$_str_$_2,(.L_1 - _$_str_$_2)
_$_str_$_2:
        /*000b*/ 	.byte	0x5f, 0x5f, 0x43, 0x55, 0x44, 0x41, 0x5f, 0x50, 0x52, 0x45, 0x43, 0x5f, 0x53, 0x51, 0x52, 0x54
        /*001b*/ 	.byte	0x00
.L_1:


//--------------------- .nv.constant0.triton_poi_fused__native_batch_norm_legit_no_training_mul_sigmoid_8 --------------------------
	.section	.nv.constant0.triton_poi_fused__native_batch_norm_legit_no_training_mul_sigmoid_8,"a",@progbits
	.sectionflags	@""
	.align	4
.nv.constant0.triton_poi_fused__native_batch_norm_legit_no_training_mul_sigmoid_8:
	.zero		580
